	.headerflags	@"EF_CUDA_TEXMODE_UNIFIED EF_CUDA_64BIT_ADDRESS EF_CUDA_ACCELERATORS EF_CUDA_SM90 EF_CUDA_VIRTUAL_SM(EF_CUDA_SM90)"
	.elftype	@"ET_EXEC"


//--------------------- .nv.info                  --------------------------
	.section	.nv.info,"",@"SHT_CUDA_INFO"
	.align	4


	//----- nvinfo : EIATTR_REGCOUNT
	.align		4
        /*0000*/ 	.byte	0x04, 0x2f
        /*0002*/ 	.short	(.L_1 - .L_0)
	.align		4
.L_0:
        /*0004*/ 	.word	index@(triton_red_fused__to_copy_add_mul_sum_14)
        /*0008*/ 	.word	0x00000020


	//----- nvinfo : EIATTR_MIN_STACK_SIZE
	.align		4
.L_1:
        /*000c*/ 	.byte	0x04, 0x12
        /*000e*/ 	.short	(.L_3 - .L_2)
	.align		4
.L_2:
        /*0010*/ 	.word	index@(triton_red_fused__to_copy_add_mul_sum_14)
        /*0014*/ 	.word	0x00000000


	//----- nvinfo : EIATTR_FRAME_SIZE
	.align		4
.L_3:
        /*0018*/ 	.byte	0x04, 0x11
        /*001a*/ 	.short	(.L_5 - .L_4)
	.align		4
.L_4:
        /*001c*/ 	.word	index@(triton_red_fused__to_copy_add_mul_sum_14)
        /*0020*/ 	.word	0x00000000


	//----- nvinfo : EIATTR_MIN_STACK_SIZE
	.align		4
.L_5:
        /*0024*/ 	.byte	0x04, 0x12
        /*0026*/ 	.short	(.L_7 - .L_6)
	.align		4
.L_6:
        /*0028*/ 	.word	index@(triton_red_fused__to_copy_add_mul_sum_14)
        /*002c*/ 	.word	0x00000000
.L_7:


//--------------------- .nv.info.triton_red_fused__to_copy_add_mul_sum_14 --------------------------
	.section	.nv.info.triton_red_fused__to_copy_add_mul_sum_14,"",@"SHT_CUDA_INFO"
	.sectionflags	@""
	.align	4


	//----- nvinfo : EIATTR_CUDA_API_VERSION
	.align		4
        /*0000*/ 	.byte	0x04, 0x37
        /*0002*/ 	.short	(.L_9 - .L_8)
.L_8:
        /*0004*/ 	.word	0x0000007c


	//----- nvinfo : EIATTR_KPARAM_INFO
	.align		4
.L_9:
        /*0008*/ 	.byte	0x04, 0x17
        /*000a*/ 	.short	(.L_11 - .L_10)
.L_10:
        /*000c*/ 	.word	0x00000000
        /*0010*/ 	.short	0x000d
        /*0012*/ 	.short	0x0060
        /*0014*/ 	.byte	0x00, 0xf4, 0x21, 0x00


	//----- nvinfo : EIATTR_KPARAM_INFO
	.align		4
.L_11:
        /*0018*/ 	.byte	0x04, 0x17
        /*001a*/ 	.short	(.L_13 - .L_12)
.L_12:
        /*001c*/ 	.word	0x00000000
        /*0020*/ 	.short	0x000c
        /*0022*/ 	.short	0x005c
        /*0024*/ 	.byte	0x00, 0xf0, 0x11, 0x00


	//----- nvinfo : EIATTR_KPARAM_INFO
	.align		4
.L_13:
        /*0028*/ 	.byte	0x04, 0x17
        /*002a*/ 	.short	(.L_15 - .L_14)
.L_14:
        /*002c*/ 	.word	0x00000000
        /*0030*/ 	.short	0x000b
        /*0032*/ 	.short	0x0058
        /*0034*/ 	.byte	0x00, 0xf0, 0x11, 0x00


	//----- nvinfo : EIATTR_KPARAM_INFO
	.align		4
.L_15:
        /*0038*/ 	.byte	0x04, 0x17
        /*003a*/ 	.short	(.L_17 - .L_16)
.L_16:
        /*003c*/ 	.word	0x00000000
        /*0040*/ 	.short	0x000a
        /*0042*/ 	.short	0x0050
        /*0044*/ 	.byte	0x00, 0xf4, 0x21, 0x00


	//----- nvinfo : EIATTR_KPARAM_INFO
	.align		4
.L_17:
        /*0048*/ 	.byte	0x04, 0x17
        /*004a*/ 	.short	(.L_19 - .L_18)
.L_18:
        /*004c*/ 	.word	0x00000000
        /*0050*/ 	.short	0x0009
        /*0052*/ 	.short	0x0048
        /*0054*/ 	.byte	0x00, 0xf4, 0x21, 0x00


	//----- nvinfo : EIATTR_KPARAM_INFO
	.align		4
.L_19:
        /*0058*/ 	.byte	0x04, 0x17
        /*005a*/ 	.short	(.L_21 - .L_20)
.L_20:
        /*005c*/ 	.word	0x00000000
        /*0060*/ 	.short	0x0008
        /*0062*/ 	.short	0x0040
        /*0064*/ 	.byte	0x00, 0xf4, 0x21, 0x00


	//----- nvinfo : EIATTR_KPARAM_INFO
	.align		4
.L_21:
        /*0068*/ 	.byte	0x04, 0x17
        /*006a*/ 	.short	(.L_23 - .L_22)
.L_22:
        /*006c*/ 	.word	0x00000000
        /*0070*/ 	.short	0x0007
        /*0072*/ 	.short	0x0038
        /*0074*/ 	.byte	0x00, 0xf4, 0x21, 0x00


	//----- nvinfo : EIATTR_KPARAM_INFO
	.align		4
.L_23:
        /*0078*/ 	.byte	0x04, 0x17
        /*007a*/ 	.short	(.L_25 - .L_24)
.L_24:
        /*007c*/ 	.word	0x00000000
        /*0080*/ 	.short	0x0006
        /*0082*/ 	.short	0x0030
        /*0084*/ 	.byte	0x00, 0xf4, 0x21, 0x00


	//----- nvinfo : EIATTR_KPARAM_INFO
	.align		4
.L_25:
        /*0088*/ 	.byte	0x04, 0x17
        /*008a*/ 	.short	(.L_27 - .L_26)
.L_26:
        /*008c*/ 	.word	0x00000000
        /*0090*/ 	.short	0x0005
        /*0092*/ 	.short	0x0028
        /*0094*/ 	.byte	0x00, 0xf4, 0x21, 0x00


	//----- nvinfo : EIATTR_KPARAM_INFO
	.align		4
.L_27:
        /*0098*/ 	.byte	0x04, 0x17
        /*009a*/ 	.short	(.L_29 - .L_28)
.L_28:
        /*009c*/ 	.word	0x00000000
        /*00a0*/ 	.short	0x0004
        /*00a2*/ 	.short	0x0020
        /*00a4*/ 	.byte	0x00, 0xf4, 0x21, 0x00


	//----- nvinfo : EIATTR_KPARAM_INFO
	.align		4
.L_29:
        /*00a8*/ 	.byte	0x04, 0x17
        /*00aa*/ 	.short	(.L_31 - .L_30)
.L_30:
        /*00ac*/ 	.word	0x00000000
        /*00b0*/ 	.short	0x0003
        /*00b2*/ 	.short	0x0018
        /*00b4*/ 	.byte	0x00, 0xf4, 0x21, 0x00


	//----- nvinfo : EIATTR_KPARAM_INFO
	.align		4
.L_31:
        /*00b8*/ 	.byte	0x04, 0x17
        /*00ba*/ 	.short	(.L_33 - .L_32)
.L_32:
        /*00bc*/ 	.word	0x00000000
        /*00c0*/ 	.short	0x0002
        /*00c2*/ 	.short	0x0010
        /*00c4*/ 	.byte	0x00, 0xf4, 0x21, 0x00


	//----- nvinfo : EIATTR_KPARAM_INFO
	.align		4
.L_33:
        /*00c8*/ 	.byte	0x04, 0x17
        /*00ca*/ 	.short	(.L_35 - .L_34)
.L_34:
        /*00cc*/ 	.word	0x00000000
        /*00d0*/ 	.short	0x0001
        /*00d2*/ 	.short	0x0008
        /*00d4*/ 	.byte	0x00, 0xf4, 0x21, 0x00


	//----- nvinfo : EIATTR_KPARAM_INFO
	.align		4
.L_35:
        /*00d8*/ 	.byte	0x04, 0x17
        /*00da*/ 	.short	(.L_37 - .L_36)
.L_36:
        /*00dc*/ 	.word	0x00000000
        /*00e0*/ 	.short	0x0000
        /*00e2*/ 	.short	0x0000
        /*00e4*/ 	.byte	0x00, 0xf4, 0x21, 0x00


	//----- nvinfo : EIATTR_SPARSE_MMA_MASK
	.align		4
.L_37:
        /*00e8*/ 	.byte	0x03, 0x50
        /*00ea*/ 	.short	0x0000


	//----- nvinfo : EIATTR_MAXREG_COUNT
	.align		4
        /*00ec*/ 	.byte	0x03, 0x1b
        /*00ee*/ 	.short	0x00ff


	//----- nvinfo : EIATTR_COOP_GROUP_MASK_REGIDS
	.align		4
        /*00f0*/ 	.byte	0x04, 0x29
        /*00f2*/ 	.short	(.L_39 - .L_38)


	//   ....[0]....
.L_38:
        /*00f4*/ 	.word	0xffffffff


	//   ....[1]....
        /*00f8*/ 	.word	0xffffffff


	//   ....[2]....
        /*00fc*/ 	.word	0xffffffff


	//   ....[3]....
        /*0100*/ 	.word	0xffffffff


	//   ....[4]....
        /*0104*/ 	.word	0xffffffff


	//   ....[5]....
        /*0108*/ 	.word	0xffffffff


	//   ....[6]....
        /*010c*/ 	.word	0xffffffff


	//   ....[7]....
        /*0110*/ 	.word	0xffffffff


	//   ....[8]....
        /*0114*/ 	.word	0xffffffff


	//   ....[9]....
        /*0118*/ 	.word	0xffffffff


	//   ....[10]....
        /*011c*/ 	.word	0xffffffff


	//   ....[11]....
        /*0120*/ 	.word	0xffffffff


	//   ....[12]....
        /*0124*/ 	.word	0xffffffff


	//   ....[13]....
        /*0128*/ 	.word	0xffffffff


	//   ....[14]....
        /*012c*/ 	.word	0xffffffff


	//   ....[15]....
        /*0130*/ 	.word	0xffffffff


	//----- nvinfo : EIATTR_COOP_GROUP_INSTR_OFFSETS
	.align		4
.L_39:
        /*0134*/ 	.byte	0x04, 0x28
        /*0136*/ 	.short	(.L_41 - .L_40)


	//   ....[0]....
.L_40:
        /*0138*/ 	.word	0x00000a10


	//   ....[1]....
        /*013c*/ 	.word	0x00000a20


	//   ....[2]....
        /*0140*/ 	.word	0x00000a30


	//   ....[3]....
        /*0144*/ 	.word	0x00000a40


	//   ....[4]....
        /*0148*/ 	.word	0x00000a90


	//   ....[5]....
        /*014c*/ 	.word	0x00000ac0


	//   ....[6]....
        /*0150*/ 	.word	0x00000ad0


	//   ....[7]....
        /*0154*/ 	.word	0x00000ae0


	//   ....[8]....
        /*0158*/ 	.word	0x00000cc0


	//   ....[9]....
        /*015c*/ 	.word	0x00000cd0


	//   ....[10]....
        /*0160*/ 	.word	0x00000ce0


	//   ....[11]....
        /*0164*/ 	.word	0x00000cf0


	//   ....[12]....
        /*0168*/ 	.word	0x00000d30


	//   ....[13]....
        /*016c*/ 	.word	0x00000d50


	//   ....[14]....
        /*0170*/ 	.word	0x00000d60


	//   ....[15]....
        /*0174*/ 	.word	0x00000d70


	//----- nvinfo : EIATTR_EXIT_INSTR_OFFSETS
	.align		4
.L_41:
        /*0178*/ 	.byte	0x04, 0x1c
        /*017a*/ 	.short	(.L_43 - .L_42)


	//   ....[0]....
.L_42:
        /*017c*/ 	.word	0x00000f20


	//----- nvinfo : EIATTR_REQNTID
	.align		4
.L_43:
        /*0180*/ 	.byte	0x04, 0x10
        /*0182*/ 	.short	(.L_45 - .L_44)
.L_44:
        /*0184*/ 	.word	0x00000080
        /*0188*/ 	.word	0x00000001
        /*018c*/ 	.word	0x00000001


	//----- nvinfo : EIATTR_CBANK_PARAM_SIZE
	.align		4
.L_45:
        /*0190*/ 	.byte	0x03, 0x19
        /*0192*/ 	.short	0x0068


	//----- nvinfo : EIATTR_PARAM_CBANK
	.align		4
        /*0194*/ 	.byte	0x04, 0x0a
        /*0196*/ 	.short	(.L_47 - .L_46)
	.align		4
.L_46:
        /*0198*/ 	.word	index@(.nv.constant0.triton_red_fused__to_copy_add_mul_sum_14)
        /*019c*/ 	.short	0x0210
        /*019e*/ 	.short	0x0068


	//----- nvinfo : EIATTR_SW_WAR
	.align		4
.L_47:
        /*01a0*/ 	.byte	0x04, 0x36
        /*01a2*/ 	.short	(.L_49 - .L_48)
.L_48:
        /*01a4*/ 	.word	0x00000008
.L_49:


//--------------------- .nv.callgraph             --------------------------
	.section	.nv.callgraph,"",@"SHT_CUDA_CALLGRAPH"
	.align	4
	.sectionentsize	8
	.align		4
        /*0000*/ 	.word	0x00000000
	.align		4
        /*0004*/ 	.word	0xffffffff
	.align		4
        /*0008*/ 	.word	0x00000000
	.align		4
        /*000c*/ 	.word	0xfffffffe
	.align		4
        /*0010*/ 	.word	0x00000000
	.align		4
        /*0014*/ 	.word	0xfffffffd
	.align		4
        /*0018*/ 	.word	0x00000000
	.align		4
        /*001c*/ 	.word	0xfffffffc


//--------------------- .text.triton_red_fused__to_copy_add_mul_sum_14 --------------------------
	.section	.text.triton_red_fused__to_copy_add_mul_sum_14,"ax",@progbits
	.sectionflags	@"SHF_BARRIERS=1"
	.align	128
        .global         triton_red_fused__to_copy_add_mul_sum_14
        .type           triton_red_fused__to_copy_add_mul_sum_14,@function
        .size           triton_red_fused__to_copy_add_mul_sum_14,(.L_x_3 - triton_red_fused__to_copy_add_mul_sum_14)
        .other          triton_red_fused__to_copy_add_mul_sum_14,@"STO_CUDA_ENTRY STV_DEFAULT"
triton_red_fused__to_copy_add_mul_sum_14:
.text.triton_red_fused__to_copy_add_mul_sum_14:
[----:B------:R-:W0:Y:S02]  /*0000*/  LDC R1, c[0x0][0x28] ;  /* 0x00000a00ff017b82 */ /* 0x000e240000000800 */
[----:B------:R-:W1:Y:S01]  /*0010*/  LDC R0, c[0x0][0x26c] ;  /* 0x00009b00ff007b82 */ /* 0x000e620000000800 */
[----:B------:R-:W2:Y:S01]  /*0020*/  S2R R2, SR_TID.X ;  /* 0x0000000000027919 */ /* 0x000ea20000002100 */
[----:B------:R-:W-:Y:S01]  /*0030*/  ULDC.64 UR6, c[0x0][0x208] ;  /* 0x0000820000067ab9 */ /* 0x000fe20000000a00 */
[----:B------:R-:W-:Y:S01]  /*0040*/  HFMA2.MMA R9, -RZ, RZ, 0, 0 ;  /* 0x00000000ff097435 */ /* 0x000fe200000001ff */
[----:B------:R-:W-:Y:S01]  /*0050*/  MOV R11, RZ ;  /* 0x000000ff000b7202 */ /* 0x000fe20000000f00 */
[----:B------:R-:W3:Y:S01]  /*0060*/  S2R R5, SR_CTAID.X ;  /* 0x0000000000057919 */ /* 0x000ee20000002500 */
[----:B------:R-:W-:Y:S01]  /*0070*/  HFMA2.MMA R13, -RZ, RZ, 0, 0 ;  /* 0x00000000ff0d7435 */ /* 0x000fe200000001ff */
[----:B------:R-:W-:Y:S01]  /*0080*/  MOV R15, RZ ;  /* 0x000000ff000f7202 */ /* 0x000fe20000000f00 */
[----:B------:R-:W-:Y:S01]  /*0090*/  HFMA2.MMA R22, -RZ, RZ, 0, 0 ;  /* 0x00000000ff167435 */ /* 0x000fe200000001ff */
[----:B------:R-:W-:Y:S02]  /*00a0*/  CS2R R6, SRZ ;  /* 0x0000000000067805 */ /* 0x000fe4000001ff00 */
[----:B------:R-:W-:-:S02]  /*00b0*/  MOV R25, RZ ;  /* 0x000000ff00197202 */ /* 0x000fc40000000f00 */
[----:B-1----:R-:W-:Y:S02]  /*00c0*/  ISETP.GE.AND P0, PT, R0, 0x1, PT ;  /* 0x000000010000780c */ /* 0x002fe40003f06270 */
[----:B--2---:R-:W-:Y:S02]  /*00d0*/  SHF.L.U32 R0, R2, 0x2, RZ ;  /* 0x0000000202007819 */ /* 0x004fe400000006ff */
[----:B------:R-:W-:Y:S02]  /*00e0*/  SHF.R.U32.HI R2, RZ, 0x5, R2 ;  /* 0x00000005ff027819 */ /* 0x000fe40000011602 */
[----:B---3--:R-:W-:Y:S02]  /*00f0*/  SHF.L.U32 R5, R5, 0x7, RZ ;  /* 0x0000000705057819 */ /* 0x008fe400000006ff */
[----:B------:R-:W-:Y:S02]  /*0100*/  LOP3.LUT R0, R0, 0x7c, RZ, 0xc0, !PT ;  /* 0x0000007c00007812 */ /* 0x000fe400078ec0ff */
[----:B------:R-:W-:-:S03]  /*0110*/  SGXT.U32 R2, R2, 0x2 ;  /* 0x000000020202781a */ /* 0x000fc60000000000 */
[----:B------:R-:W-:Y:S05]  /*0120*/  @!P0 BRA `(.L_x_0) ;  /* 0x0000000400dc8947 */ /* 0x000fea0003800000 */
[----:B------:R-:W-:Y:S02]  /*0130*/  LEA R3, R2, R5, 0xc ;  /* 0x0000000502037211 */ /* 0x000fe400078e60ff */
[----:B------:R-:W-:Y:S02]  /*0140*/  CS2R R6, SRZ ;  /* 0x0000000000067805 */ /* 0x000fe4000001ff00 */
[----:B------:R-:W-:Y:S01]  /*0150*/  MOV R22, RZ ;  /* 0x000000ff00167202 */ /* 0x000fe20000000f00 */
[----:B------:R-:W-:Y:S01]  /*0160*/  UMOV UR4, URZ ;  /* 0x0000003f00047c82 */ /* 0x000fe20008000000 */
[----:B------:R-:W-:Y:S02]  /*0170*/  IADD3 R24, R0, R3, RZ ;  /* 0x0000000300187210 */ /* 0x000fe40007ffe0ff */
[----:B------:R-:W-:Y:S02]  /*0180*/  CS2R R2, SRZ ;  /* 0x0000000000027805 */ /* 0x000fe4000001ff00 */
[----:B------:R-:W-:-:S02]  /*0190*/  MOV R25, RZ ;  /* 0x000000ff00197202 */ /* 0x000fc40000000f00 */
[----:B------:R-:W-:Y:S02]  /*01a0*/  MOV R0, RZ ;  /* 0x000000ff00007202 */ /* 0x000fe40000000f00 */
[----:B------:R-:W-:-:S07]  /*01b0*/  MOV R4, RZ ;  /* 0x000000ff00047202 */ /* 0x000fce0000000f00 */
.L_x_1:
[----:B------:R-:W1:Y:S01]  /*01c0*/  S2R R8, SR_TID.X ;  /* 0x0000000000087919 */ /* 0x000e620000002100 */
[----:B------:R-:W2:Y:S01]  /*01d0*/  LDC R23, c[0x0][0x26c] ;  /* 0x00009b00ff177b82 */ /* 0x000ea20000000800 */
[----:B------:R-:W-:-:S07]  /*01e0*/  CS2R R10, SRZ ;  /* 0x00000000000a7805 */ /* 0x000fce000001ff00 */
[----:B------:R-:W3:Y:S08]  /*01f0*/  LDC.64 R12, c[0x0][0x210] ;  /* 0x00008400ff0c7b82 */ /* 0x000ef00000000a00 */
[----:B------:R-:W4:Y:S08]  /*0200*/  LDC.64 R26, c[0x0][0x218] ;  /* 0x00008600ff1a7b82 */ /* 0x000f300000000a00 */
[----:B------:R-:W5:Y:S01]  /*0210*/  LDC.64 R28, c[0x0][0x220] ;  /* 0x00008800ff1c7b82 */ /* 0x000f620000000a00 */
[----:B-1----:R-:W-:-:S07]  /*0220*/  SHF.R.U32.HI R8, RZ, 0x5, R8 ;  /* 0x00000005ff087819 */ /* 0x002fce0000011608 */
[----:B------:R-:W1:Y:S01]  /*0230*/  LDC.64 R20, c[0x0][0x228] ;  /* 0x00008a00ff147b82 */ /* 0x000e620000000a00 */
[----:B---3--:R-:W-:Y:S01]  /*0240*/  IMAD.WIDE R12, R24, 0x2, R12 ;  /* 0x00000002180c7825 */ /* 0x008fe200078e020c */
[----:B------:R-:W-:Y:S02]  /*0250*/  SGXT.U32 R18, R8, 0x2 ;  /* 0x000000020812781a */ /* 0x000fe40000000000 */
[----:B------:R-:W-:Y:S02]  /*0260*/  CS2R R8, SRZ ;  /* 0x0000000000087805 */ /* 0x000fe4000001ff00 */
[----:B------:R-:W-:Y:S02]  /*0270*/  IADD3 R18, R18, UR4, RZ ;  /* 0x0000000412127c10 */ /* 0x000fe4000fffe0ff */
[----:B------:R-:W3:Y:S01]  /*0280*/  LDC.64 R16, c[0x0][0x230] ;  /* 0x00008c00ff107b82 */ /* 0x000ee20000000a00 */
[----:B----4-:R-:W-:Y:S01]  /*0290*/  IMAD.WIDE R26, R24, 0x2, R26 ;  /* 0x00000002181a7825 */ /* 0x010fe200078e021a */
[----:B--2---:R-:W-:-:S02]  /*02a0*/  ISETP.GE.AND P1, PT, R18, R23, PT ;  /* 0x000000171200720c */ /* 0x004fc40003f26270 */
[----:B------:R-:W-:Y:S01]  /*02b0*/  CS2R R14, SRZ ;  /* 0x00000000000e7805 */ /* 0x000fe2000001ff00 */
[----:B-----5:R-:W-:-:S10]  /*02c0*/  IMAD.WIDE R28, R24, 0x2, R28 ;  /* 0x00000002181c7825 */ /* 0x020fd400078e021c */
[----:B------:R2:W4:Y:S01]  /*02d0*/  @!P1 LDG.E.EF.64 R8, desc[UR6][R12.64] ;  /* 0x000000060c089981 */ /* 0x000522000c0e1b00 */
[----:B-1----:R-:W-:-:S03]  /*02e0*/  IMAD.WIDE R20, R24, 0x2, R20 ;  /* 0x0000000218147825 */ /* 0x002fc600078e0214 */
[----:B------:R1:W5:Y:S04]  /*02f0*/  @!P1 LDG.E.EF.64 R10, desc[UR6][R26.64] ;  /* 0x000000061a0a9981 */ /* 0x000368000c0e1b00 */
[----:B------:R-:W5:Y:S01]  /*0300*/  @!P1 LDG.E.EF.64 R14, desc[UR6][R20.64] ;  /* 0x00000006140e9981 */ /* 0x000f62000c0e1b00 */
[----:B--2---:R-:W-:Y:S01]  /*0310*/  CS2R R12, SRZ ;  /* 0x00000000000c7805 */ /* 0x004fe2000001ff00 */
[----:B-1----:R-:W-:-:S05]  /*0320*/  HFMA2.MMA R26, -RZ, RZ, 0, 0 ;  /* 0x00000000ff1a7435 */ /* 0x002fca00000001ff */
[----:B------:R1:W2:Y:S01]  /*0330*/  @!P1 LDG.E.EF.64 R12, desc[UR6][R28.64] ;  /* 0x000000061c0c9981 */ /* 0x0002a2000c0e1b00 */
[----:B---3--:R-:W-:-:S05]  /*0340*/  IMAD.WIDE R16, R18, 0x4, R16 ;  /* 0x0000000412107825 */ /* 0x008fca00078e0210 */
[----:B------:R3:W2:Y:S01]  /*0350*/  @!P1 LDG.E.EL R26, desc[UR6][R16.64] ;  /* 0x00000006101a9981 */ /* 0x0006a2000c2e1900 */
[----:B----4-:R-:W-:Y:S02]  /*0360*/  HADD2.F32 R19, -RZ, R9.H0_H0 ;  /* 0x20000009ff137230 */ /* 0x010fe40000004100 */
[----:B------:R-:W-:Y:S02]  /*0370*/  HADD2.F32 R27, -RZ, R9.H1_H1 ;  /* 0x30000009ff1b7230 */ /* 0x000fe40000004100 */
[----:B-----5:R-:W-:Y:S02]  /*0380*/  HADD2.F32 R9, -RZ, R11.H0_H0 ;  /* 0x2000000bff097230 */ /* 0x020fe40000004100 */
[----:B-1----:R-:W-:Y:S02]  /*0390*/  HADD2.F32 R28, -RZ, R11.H1_H1 ;  /* 0x3000000bff1c7230 */ /* 0x002fe40000004100 */
[----:B---3--:R-:W-:Y:S02]  /*03a0*/  HADD2.F32 R16, -RZ, R15.H1_H1 ;  /* 0x3000000fff107230 */ /* 0x008fe40000004100 */
[----:B------:R-:W-:-:S02]  /*03b0*/  HADD2.F32 R20, -RZ, R15.H0_H0 ;  /* 0x2000000fff147230 */ /* 0x000fc40000004100 */
[----:B--2---:R-:W-:Y:S02]  /*03c0*/  HADD2.F32 R11, -RZ, R13.H1_H1 ;  /* 0x3000000dff0b7230 */ /* 0x004fe40000004100 */
[----:B------:R-:W-:-:S03]  /*03d0*/  HADD2.F32 R13, -RZ, R13.H0_H0 ;  /* 0x2000000dff0d7230 */ /* 0x000fc60000004100 */
[----:B------:R-:W-:Y:S01]  /*03e0*/  FADD R15, R11, R16 ;  /* 0x000000100b0f7221 */ /* 0x000fe20000000000 */
[----:B------:R-:W-:Y:S01]  /*03f0*/  FADD R16, R19, R9 ;  /* 0x0000000913107221 */ /* 0x000fe20000000000 */
[----:B------:R-:W-:Y:S01]  /*0400*/  FADD R9, R13, R20 ;  /* 0x000000140d097221 */ /* 0x000fe20000000000 */
[----:B------:R-:W-:Y:S01]  /*0410*/  FADD R27, R27, R28 ;  /* 0x0000001c1b1b7221 */ /* 0x000fe20000000000 */
[-C--:B------:R-:W-:Y:S01]  /*0420*/  FMUL R15, R15, R26.reuse ;  /* 0x0000001a0f0f7220 */ /* 0x080fe20000400000 */
[----:B------:R-:W1:Y:S01]  /*0430*/  LDC.64 R28, c[0x0][0x250] ;  /* 0x00009400ff1c7b82 */ /* 0x000e620000000a00 */
[----:B------:R-:W-:Y:S01]  /*0440*/  FMUL R9, R9, R26 ;  /* 0x0000001a09097220 */ /* 0x000fe20000400000 */
[----:B------:R-:W-:Y:S02]  /*0450*/  HADD2.F32 R20, -RZ, R10.H1_H1 ;  /* 0x3000000aff147230 */ /* 0x000fe40000004100 */
[----:B------:R-:W-:Y:S01]  /*0460*/  @!P1 FFMA R4, R27, R15, R4 ;  /* 0x0000000f1b049223 */ /* 0x000fe20000000004 */
[----:B------:R-:W-:Y:S01]  /*0470*/  @!P1 FFMA R3, R16, R9, R3 ;  /* 0x0000000910039223 */ /* 0x000fe20000000003 */
[----:B------:R-:W-:-:S02]  /*0480*/  HADD2.F32 R9, -RZ, R8.H1_H1 ;  /* 0x30000008ff097230 */ /* 0x000fc40000004100 */
[----:B------:R-:W-:Y:S02]  /*0490*/  HADD2.F32 R15, -RZ, R12.H1_H1 ;  /* 0x3000000cff0f7230 */ /* 0x000fe40000004100 */
[----:B------:R-:W-:Y:S02]  /*04a0*/  HADD2.F32 R16, -RZ, R14.H1_H1 ;  /* 0x3000000eff107230 */ /* 0x000fe40000004100 */
[----:B------:R-:W-:Y:S02]  /*04b0*/  FADD R19, R9, R20 ;  /* 0x0000001409137221 */ /* 0x000fe40000000000 */
[----:B------:R-:W2:Y:S01]  /*04c0*/  LDC.64 R20, c[0x0][0x240] ;  /* 0x00009000ff147b82 */ /* 0x000ea20000000a00 */
[----:B------:R-:W-:-:S07]  /*04d0*/  FADD R9, R15, R16 ;  /* 0x000000100f097221 */ /* 0x000fce0000000000 */
[----:B------:R-:W3:Y:S01]  /*04e0*/  LDC.64 R16, c[0x0][0x238] ;  /* 0x00008e00ff107b82 */ /* 0x000ee20000000a00 */
[----:B------:R-:W-:-:S04]  /*04f0*/  FMUL R9, R9, R26 ;  /* 0x0000001a09097220 */ /* 0x000fc80000400000 */
[----:B------:R-:W-:Y:S01]  /*0500*/  @!P1 FFMA R2, R19, R9, R2 ;  /* 0x0000000913029223 */ /* 0x000fe20000000002 */
[----:B-1----:R-:W-:Y:S01]  /*0510*/  IMAD.WIDE R18, R18, 0x4, R28 ;  /* 0x0000000412127825 */ /* 0x002fe200078e021c */
[----:B------:R-:W-:-:S06]  /*0520*/  MOV R28, RZ ;  /* 0x000000ff001c7202 */ /* 0x000fcc0000000f00 */
[----:B------:R3:W4:Y:S02]  /*0530*/  @!P1 LDG.E.EL R28, desc[UR6][R18.64] ;  /* 0x00000006121c9981 */ /* 0x000724000c2e1900 */
[----:B---3--:R-:W-:Y:S01]  /*0540*/  IMAD.WIDE R18, R24, 0x2, R16 ;  /* 0x0000000218127825 */ /* 0x008fe200078e0210 */
[----:B------:R-:W-:-:S06]  /*0550*/  CS2R R16, SRZ ;  /* 0x0000000000107805 */ /* 0x000fcc000001ff00 */
[----:B------:R2:W3:Y:S02]  /*0560*/  @!P1 LDG.E.EF.64 R16, desc[UR6][R18.64] ;  /* 0x0000000612109981 */ /* 0x0004e4000c0e1b00 */
[----:B--2---:R-:W-:Y:S01]  /*0570*/  IMAD.WIDE R18, R24, 0x2, R20 ;  /* 0x0000000218127825 */ /* 0x004fe200078e0214 */
[----:B------:R-:W-:-:S06]  /*0580*/  CS2R R20, SRZ ;  /* 0x0000000000147805 */ /* 0x000fcc000001ff00 */
[----:B------:R1:W2:Y:S02]  /*0590*/  @!P1 LDG.E.EF.64 R20, desc[UR6][R18.64] ;  /* 0x0000000612149981 */ /* 0x0002a4000c0e1b00 */
[----:B-1----:R-:W1:Y:S01]  /*05a0*/  LDC.64 R18, c[0x0][0x248] ;  /* 0x00009200ff127b82 */ /* 0x002e620000000a00 */
[----:B------:R-:W-:Y:S02]  /*05b0*/  HADD2.F32 R27, -RZ, R12.H0_H0 ;  /* 0x2000000cff1b7230 */ /* 0x000fe40000004100 */
[----:B------:R-:W-:-:S05]  /*05c0*/  HADD2.F32 R14, -RZ, R14.H0_H0 ;  /* 0x2000000eff0e7230 */ /* 0x000fca0000004100 */
[----:B------:R-:W-:Y:S01]  /*05d0*/  FADD R9, R27, R14 ;  /* 0x0000000e1b097221 */ /* 0x000fe20000000000 */
[----:B------:R-:W-:-:S03]  /*05e0*/  HADD2.F32 R29, -RZ, R8.H0_H0 ;  /* 0x20000008ff1d7230 */ /* 0x000fc60000004100 */
[----:B------:R-:W-:Y:S01]  /*05f0*/  FMUL R26, R9, R26 ;  /* 0x0000001a091a7220 */ /* 0x000fe20000400000 */
[----:B------:R-:W-:Y:S01]  /*0600*/  CS2R R8, SRZ ;  /* 0x0000000000087805 */ /* 0x000fe2000001ff00 */
[----:B-1----:R-:W-:-:S05]  /*0610*/  IMAD.WIDE R18, R24, 0x2, R18 ;  /* 0x0000000218127825 */ /* 0x002fca00078e0212 */
[----:B------:R-:W5:Y:S01]  /*0620*/  @!P1 LDG.E.EF.64 R8, desc[UR6][R18.64] ;  /* 0x0000000612089981 */ /* 0x000f62000c0e1b00 */
[----:B------:R-:W-:Y:S01]  /*0630*/  HADD2.F32 R10, -RZ, R10.H0_H0 ;  /* 0x2000000aff0a7230 */ /* 0x000fe20000004100 */
[----:B------:R-:W-:-:S04]  /*0640*/  UIADD3 UR4, UR4, 0x4, URZ ;  /* 0x0000000404047890 */ /* 0x000fc8000fffe03f */
[----:B------:R-:W-:Y:S02]  /*0650*/  FADD R29, R29, R10 ;  /* 0x0000000a1d1d7221 */ /* 0x000fe40000000000 */
[----:B------:R-:W-:Y:S02]  /*0660*/  ISETP.LE.AND P0, PT, R23, UR4, PT ;  /* 0x0000000417007c0c */ /* 0x000fe4000bf03270 */
[----:B------:R-:W-:Y:S01]  /*0670*/  @!P1 FFMA R0, R29, R26, R0 ;  /* 0x0000001a1d009223 */ /* 0x000fe20000000000 */
[----:B------:R-:W-:Y:S01]  /*0680*/  IADD3 R24, R24, 0x4000, RZ ;  /* 0x0000400018187810 */ /* 0x000fe20007ffe0ff */
[-C--:B----4-:R-:W-:Y:S01]  /*0690*/  FMUL R12, R11, R28.reuse ;  /* 0x0000001c0b0c7220 */ /* 0x090fe20000400000 */
[----:B------:R-:W-:Y:S01]  /*06a0*/  FMUL R14, R15, R28 ;  /* 0x0000001c0f0e7220 */ /* 0x000fe20000400000 */
[----:B---3--:R-:W-:Y:S02]  /*06b0*/  HADD2.F32 R10, -RZ, R17.H1_H1 ;  /* 0x30000011ff0a7230 */ /* 0x008fe40000004100 */
[----:B------:R-:W-:-:S02]  /*06c0*/  HADD2.F32 R17, -RZ, R17.H0_H0 ;  /* 0x20000011ff117230 */ /* 0x000fc40000004100 */
[----:B--2---:R-:W-:Y:S02]  /*06d0*/  HADD2.F32 R26, -RZ, R21.H0_H0 ;  /* 0x20000015ff1a7230 */ /* 0x004fe40000004100 */
[----:B------:R-:W-:-:S03]  /*06e0*/  HADD2.F32 R23, -RZ, R21.H1_H1 ;  /* 0x30000015ff177230 */ /* 0x000fc60000004100 */
[----:B------:R-:W-:Y:S02]  /*06f0*/  FADD R11, R17, R26 ;  /* 0x0000001a110b7221 */ /* 0x000fe40000000000 */
[----:B------:R-:W-:Y:S01]  /*0700*/  FADD R26, R10, R23 ;  /* 0x000000170a1a7221 */ /* 0x000fe20000000000 */
[----:B------:R-:W-:Y:S02]  /*0710*/  HADD2.F32 R10, -RZ, R16.H1_H1 ;  /* 0x30000010ff0a7230 */ /* 0x000fe40000004100 */
[----:B------:R-:W-:Y:S02]  /*0720*/  HADD2.F32 R16, -RZ, R16.H0_H0 ;  /* 0x20000010ff107230 */ /* 0x000fe40000004100 */
[----:B------:R-:W-:Y:S02]  /*0730*/  HADD2.F32 R15, -RZ, R20.H1_H1 ;  /* 0x30000014ff0f7230 */ /* 0x000fe40000004100 */
[----:B------:R-:W-:-:S03]  /*0740*/  HADD2.F32 R17, -RZ, R20.H0_H0 ;  /* 0x20000014ff117230 */ /* 0x000fc60000004100 */
[----:B------:R-:W-:Y:S02]  /*0750*/  FADD R10, R10, R15 ;  /* 0x0000000f0a0a7221 */ /* 0x000fe40000000000 */
[----:B------:R-:W-:Y:S01]  /*0760*/  FADD R17, R16, R17 ;  /* 0x0000001110117221 */ /* 0x000fe20000000000 */
[-C--:B------:R-:W-:Y:S01]  /*0770*/  FMUL R13, R13, R28.reuse ;  /* 0x0000001c0d0d7220 */ /* 0x080fe20000400000 */
[----:B------:R-:W-:Y:S01]  /*0780*/  FMUL R27, R27, R28 ;  /* 0x0000001c1b1b7220 */ /* 0x000fe20000400000 */
[----:B-----5:R-:W-:Y:S02]  /*0790*/  HADD2.F32 R19, -RZ, R9.H1_H1 ;  /* 0x30000009ff137230 */ /* 0x020fe40000004100 */
[----:B------:R-:W-:Y:S02]  /*07a0*/  HADD2.F32 R18, -RZ, R9.H0_H0 ;  /* 0x20000009ff127230 */ /* 0x000fe40000004100 */
[----:B------:R-:W-:Y:S02]  /*07b0*/  HADD2.F32 R9, -RZ, R8.H1_H1 ;  /* 0x30000008ff097230 */ /* 0x000fe40000004100 */
[----:B------:R-:W-:-:S02]  /*07c0*/  HADD2.F32 R8, -RZ, R8.H0_H0 ;  /* 0x20000008ff087230 */ /* 0x000fc40000004100 */
[----:B------:R-:W-:Y:S01]  /*07d0*/  FADD R26, R19, R26 ;  /* 0x0000001a131a7221 */ /* 0x000fe20000000000 */
[----:B------:R-:W-:Y:S01]  /*07e0*/  FADD R11, R18, R11 ;  /* 0x0000000b120b7221 */ /* 0x000fe20000000000 */
[----:B------:R-:W-:Y:S01]  /*07f0*/  FADD R10, R9, R10 ;  /* 0x0000000a090a7221 */ /* 0x000fe20000000000 */
[----:B------:R-:W-:Y:S01]  /*0800*/  FADD R17, R8, R17 ;  /* 0x0000001108117221 */ /* 0x000fe20000000000 */
[----:B------:R-:W-:Y:S01]  /*0810*/  @!P1 FFMA R25, R26, R12, R25 ;  /* 0x0000000c1a199223 */ /* 0x000fe20000000019 */
[----:B------:R-:W-:Y:S01]  /*0820*/  @!P1 FFMA R22, R11, R13, R22 ;  /* 0x0000000d0b169223 */ /* 0x000fe20000000016 */
[----:B------:R-:W-:Y:S01]  /*0830*/  @!P1 FFMA R7, R10, R14, R7 ;  /* 0x0000000e0a079223 */ /* 0x000fe20000000007 */
[----:B------:R-:W-:Y:S01]  /*0840*/  @!P1 FFMA R6, R17, R27, R6 ;  /* 0x0000001b11069223 */ /* 0x000fe20000000006 */
[----:B------:R-:W-:Y:S06]  /*0850*/  @!P0 BRA `(.L_x_1) ;  /* 0xfffffff800588947 */ /* 0x000fec000383ffff */
[----:B------:R-:W-:Y:S02]  /*0860*/  MOV R9, R0 ;  /* 0x0000000000097202 */ /* 0x000fe40000000f00 */
[----:B------:R-:W-:Y:S02]  /*0870*/  MOV R11, R2 ;  /* 0x00000002000b7202 */ /* 0x000fe40000000f00 */
[----:B------:R-:W-:Y:S02]  /*0880*/  MOV R13, R3 ;  /* 0x00000003000d7202 */ /* 0x000fe40000000f00 */
[----:B------:R-:W-:-:S07]  /*0890*/  MOV R15, R4 ;  /* 0x00000004000f7202 */ /* 0x000fce0000000f00 */
.L_x_0:
[----:B------:R-:W0:Y:S01]  /*08a0*/  S2R R0, SR_TID.X ;  /* 0x0000000000007919 */ /* 0x000e220000002100 */
[----:B------:R-:W1:Y:S01]  /*08b0*/  S2UR UR5, SR_CgaCtaId ;  /* 0x00000000000579c3 */ /* 0x000e620000008800 */
[----:B------:R-:W-:Y:S02]  /*08c0*/  UMOV UR4, 0x400 ;  /* 0x0000040000047882 */ /* 0x000fe40000000000 */
[----:B-1----:R-:W-:Y:S01]  /*08d0*/  UPRMT UR4, UR5, 0x654, UR4 ;  /* 0x0000065405047896 */ /* 0x002fe20008000004 */
[----:B0-----:R-:W-:Y:S02]  /*08e0*/  SHF.R.U32.HI R17, RZ, 0x5, R0 ;  /* 0x00000005ff117819 */ /* 0x001fe40000011600 */
[----:B------:R-:W-:Y:S02]  /*08f0*/  SHF.L.U32 R3, R0, 0x2, RZ ;  /* 0x0000000200037819 */ /* 0x000fe400000006ff */
[----:B------:R-:W-:Y:S02]  /*0900*/  SGXT.U32 R17, R17, 0x2 ;  /* 0x000000021111781a */ /* 0x000fe40000000000 */
[----:B------:R-:W-:-:S02]  /*0910*/  LOP3.LUT R12, R3, 0x7c, RZ, 0xc0, !PT ;  /* 0x0000007c030c7812 */ /* 0x000fc400078ec0ff */
[----:B------:R-:W-:Y:S02]  /*0920*/  SHF.L.U32 R17, R17, 0x2, RZ ;  /* 0x0000000211117819 */ /* 0x000fe400000006ff */
[----:B------:R-:W-:Y:S02]  /*0930*/  SHF.L.U32 R2, R12, 0x4, RZ ;  /* 0x000000040c027819 */ /* 0x000fe400000006ff */
[----:B------:R-:W-:Y:S02]  /*0940*/  ISETP.GE.AND P1, PT, R0, 0x200, PT ;  /* 0x000002000000780c */ /* 0x000fe40003f26270 */
[----:B------:R-:W-:Y:S02]  /*0950*/  LOP3.LUT R4, R2, R17, RZ, 0xfc, !PT ;  /* 0x0000001102047212 */ /* 0x000fe400078efcff */
[----:B------:R-:W-:-:S03]  /*0960*/  LOP3.LUT P0, RZ, R0, 0x3, RZ, 0xc0, !PT ;  /* 0x0000000300ff7812 */ /* 0x000fc6000780c0ff */
[----:B------:R-:W-:Y:S01]  /*0970*/  STS [R4+UR4], R9 ;  /* 0x0000000904007988 */ /* 0x000fe20008000804 */
[----:B------:R-:W-:-:S03]  /*0980*/  ISETP.LT.AND P0, PT, R0, 0x200, !P0 ;  /* 0x000002000000780c */ /* 0x000fc60004701270 */
[----:B------:R-:W-:Y:S04]  /*0990*/  STS [R4+UR4+0x10], R11 ;  /* 0x0000100b04007988 */ /* 0x000fe80008000804 */
[----:B------:R-:W-:Y:S04]  /*09a0*/  STS [R4+UR4+0x20], R13 ;  /* 0x0000200d04007988 */ /* 0x000fe80008000804 */
[----:B------:R-:W-:Y:S01]  /*09b0*/  STS [R4+UR4+0x30], R15 ;  /* 0x0000300f04007988 */ /* 0x000fe20008000804 */
[----:B------:R-:W-:Y:S06]  /*09c0*/  BAR.SYNC.DEFER_BLOCKING 0x0 ;  /* 0x0000000000007b1d */ /* 0x000fec0000010000 */
[----:B------:R-:W0:Y:S04]  /*09d0*/  @!P1 LDS R8, [R3+UR4] ;  /* 0x0000000403089984 */ /* 0x000e280008000800 */
[----:B------:R-:W1:Y:S04]  /*09e0*/  @!P1 LDS R18, [R3+UR4+0x200] ;  /* 0x0002000403129984 */ /* 0x000e680008000800 */
[----:B------:R-:W2:Y:S04]  /*09f0*/  @!P1 LDS R20, [R3+UR4+0x400] ;  /* 0x0004000403149984 */ /* 0x000ea80008000800 */
[----:B------:R-:W3:Y:S04]  /*0a00*/  @!P1 LDS R21, [R3+UR4+0x600] ;  /* 0x0006000403159984 */ /* 0x000ee80008000800 */
[----:B0-----:R-:W0:Y:S04]  /*0a10*/  SHFL.BFLY PT, R17, R8, 0x2, 0x1f ;  /* 0x0c401f0008117f89 */ /* 0x001e2800000e0000 */
[----:B-1----:R-:W1:Y:S04]  /*0a20*/  SHFL.BFLY PT, R19, R18, 0x2, 0x1f ;  /* 0x0c401f0012137f89 */ /* 0x002e6800000e0000 */
[----:B--2---:R-:W2:Y:S04]  /*0a30*/  SHFL.BFLY PT, R9, R20, 0x2, 0x1f ;  /* 0x0c401f0014097f89 */ /* 0x004ea800000e0000 */
[----:B---3--:R-:W3:Y:S01]  /*0a40*/  SHFL.BFLY PT, R10, R21, 0x2, 0x1f ;  /* 0x0c401f00150a7f89 */ /* 0x008ee200000e0000 */
[----:B0-----:R-:W-:Y:S01]  /*0a50*/  FADD R17, R8, R17 ;  /* 0x0000001108117221 */ /* 0x001fe20000000000 */
[----:B-1----:R-:W-:Y:S01]  /*0a60*/  FADD R19, R18, R19 ;  /* 0x0000001312137221 */ /* 0x002fe20000000000 */
[----:B------:R-:W-:Y:S01]  /*0a70*/  LOP3.LUT R18, R0, 0x7f, RZ, 0xc0, !PT ;  /* 0x0000007f00127812 */ /* 0x000fe200078ec0ff */
[----:B--2---:R-:W-:-:S03]  /*0a80*/  FADD R9, R20, R9 ;  /* 0x0000000914097221 */ /* 0x004fc60000000000 */
[----:B------:R-:W0:Y:S01]  /*0a90*/  SHFL.BFLY PT, R24, R19, 0x1, 0x1f ;  /* 0x0c201f0013187f89 */ /* 0x000e2200000e0000 */
[----:B------:R-:W-:Y:S01]  /*0aa0*/  LEA R18, R18, UR4, 0x2 ;  /* 0x0000000412127c11 */ /* 0x000fe2000f8e10ff */
[----:B---3--:R-:W-:Y:S02]  /*0ab0*/  FADD R11, R21, R10 ;  /* 0x0000000a150b7221 */ /* 0x008fe40000000000 */
[----:B------:R-:W1:Y:S04]  /*0ac0*/  SHFL.BFLY PT, R26, R9, 0x1, 0x1f ;  /* 0x0c201f00091a7f89 */ /* 0x000e6800000e0000 */
[----:B------:R-:W2:Y:S04]  /*0ad0*/  SHFL.BFLY PT, R10, R17, 0x1, 0x1f ;  /* 0x0c201f00110a7f89 */ /* 0x000ea800000e0000 */
[----:B------:R-:W3:Y:S01]  /*0ae0*/  SHFL.BFLY PT, R8, R11, 0x1, 0x1f ;  /* 0x0c201f000b087f89 */ /* 0x000ee200000e0000 */
[----:B0-----:R-:W-:Y:S01]  /*0af0*/  FADD R24, R19, R24 ;  /* 0x0000001813187221 */ /* 0x001fe20000000000 */
[----:B-1----:R-:W-:-:S04]  /*0b00*/  FADD R26, R9, R26 ;  /* 0x0000001a091a7221 */ /* 0x002fc80000000000 */
[----:B------:R-:W-:Y:S01]  /*0b10*/  @P0 STS [R3+UR4+0x200], R24 ;  /* 0x0002001803000988 */ /* 0x000fe20008000804 */
[----:B--2---:R-:W-:-:S03]  /*0b20*/  FADD R20, R17, R10 ;  /* 0x0000000a11147221 */ /* 0x004fc60000000000 */
[----:B------:R-:W-:Y:S01]  /*0b30*/  @P0 STS [R3+UR4+0x400], R26 ;  /* 0x0004001a03000988 */ /* 0x000fe20008000804 */
[----:B------:R-:W-:Y:S01]  /*0b40*/  IADD3 R17, R2, UR4, RZ ;  /* 0x0000000402117c10 */ /* 0x000fe2000fffe0ff */
[----:B---3--:R-:W-:Y:S02]  /*0b50*/  FADD R28, R11, R8 ;  /* 0x000000080b1c7221 */ /* 0x008fe40000000000 */
[----:B------:R-:W-:Y:S02]  /*0b60*/  @P0 STS [R3+UR4], R20 ;  /* 0x0000001403000988 */ /* 0x000fe40008000804 */
[----:B------:R-:W-:Y:S02]  /*0b70*/  IMAD R17, R12, -0xc, R17 ;  /* 0xfffffff40c117824 */ /* 0x000fe400078e0211 */
[----:B------:R-:W-:Y:S01]  /*0b80*/  @P0 STS [R3+UR4+0x600], R28 ;  /* 0x0006001c03000988 */ /* 0x000fe20008000804 */
[----:B------:R-:W-:Y:S06]  /*0b90*/  BAR.SYNC.DEFER_BLOCKING 0x0 ;  /* 0x0000000000007b1d */ /* 0x000fec0000010000 */
[----:B------:R-:W-:Y:S04]  /*0ba0*/  LDS R8, [R2+UR4] ;  /* 0x0000000402087984 */ /* 0x000fe80008000800 */
[----:B------:R-:W-:Y:S04]  /*0bb0*/  LDS R9, [R2+UR4+0x10] ;  /* 0x0000100402097984 */ /* 0x000fe80008000800 */
[----:B------:R-:W-:Y:S04]  /*0bc0*/  LDS R10, [R2+UR4+0x20] ;  /* 0x00002004020a7984 */ /* 0x000fe80008000800 */
[----:B------:R-:W0:Y:S01]  /*0bd0*/  LDS R11, [R2+UR4+0x30] ;  /* 0x00003004020b7984 */ /* 0x000e220008000800 */
[----:B------:R-:W-:Y:S06]  /*0be0*/  BAR.SYNC.DEFER_BLOCKING 0x0 ;  /* 0x0000000000007b1d */ /* 0x000fec0000010000 */
[----:B0-----:R-:W-:Y:S02]  /*0bf0*/  STS.128 [R17], R8 ;  /* 0x0000000811007388 */ /* 0x001fe40000000c00 */
[----:B------:R-:W-:Y:S06]  /*0c00*/  BAR.SYNC.DEFER_BLOCKING 0x0 ;  /* 0x0000000000007b1d */ /* 0x000fec0000010000 */
[----:B------:R-:W-:Y:S02]  /*0c10*/  LDS R12, [R18] ;  /* 0x00000000120c7984 */ /* 0x000fe40000000800 */
[----:B------:R-:W-:Y:S06]  /*0c20*/  BAR.SYNC.DEFER_BLOCKING 0x0 ;  /* 0x0000000000007b1d */ /* 0x000fec0000010000 */
[----:B------:R-:W-:Y:S04]  /*0c30*/  STS [R4+UR4], R6 ;  /* 0x0000000604007988 */ /* 0x000fe80008000804 */
        /* <DEDUP_REMOVED lines=14> */
[----:B--2---:R-:W-:-:S04]  /*0d20*/  FADD R10, R15, R6 ;  /* 0x000000060f0a7221 */ /* 0x004fc80000000000 */
[----:B------:R-:W0:Y:S01]  /*0d30*/  SHFL.BFLY PT, R6, R9, 0x1, 0x1f ;  /* 0x0c201f0009067f89 */ /* 0x000e2200000e0000 */
[----:B---3--:R-:W-:-:S03]  /*0d40*/  FADD R19, R16, R7 ;  /* 0x0000000710137221 */ /* 0x008fc60000000000 */
[----:B------:R-:W1:Y:S04]  /*0d50*/  SHFL.BFLY PT, R7, R8, 0x1, 0x1f ;  /* 0x0c201f0008077f89 */ /* 0x000e6800000e0000 */
[----:B------:R-:W2:Y:S04]  /*0d60*/  SHFL.BFLY PT, R11, R10, 0x1, 0x1f ;  /* 0x0c201f000a0b7f89 */ /* 0x000ea800000e0000 */
[----:B------:R-:W3:Y:S01]  /*0d70*/  SHFL.BFLY PT, R20, R19, 0x1, 0x1f ;  /* 0x0c201f0013147f89 */ /* 0x000ee200000e0000 */
[----:B0-----:R-:W-:Y:S01]  /*0d80*/  FADD R6, R9, R6 ;  /* 0x0000000609067221 */ /* 0x001fe20000000000 */
[----:B-1----:R-:W-:-:S04]  /*0d90*/  FADD R4, R8, R7 ;  /* 0x0000000708047221 */ /* 0x002fc80000000000 */
[----:B------:R0:W-:Y:S01]  /*0da0*/  @P0 STS [R3+UR4+0x200], R6 ;  /* 0x0002000603000988 */ /* 0x0001e20008000804 */
[----:B--2---:R-:W-:-:S03]  /*0db0*/  FADD R14, R10, R11 ;  /* 0x0000000b0a0e7221 */ /* 0x004fc60000000000 */
[----:B------:R-:W-:Y:S01]  /*0dc0*/  @P0 STS [R3+UR4], R4 ;  /* 0x0000000403000988 */ /* 0x000fe20008000804 */
[----:B---3--:R-:W-:-:S03]  /*0dd0*/  FADD R20, R19, R20 ;  /* 0x0000001413147221 */ /* 0x008fc60000000000 */
[----:B------:R1:W-:Y:S01]  /*0de0*/  @P0 STS [R3+UR4+0x400], R14 ;  /* 0x0004000e03000988 */ /* 0x0003e20008000804 */
[----:B0-----:R-:W0:Y:S03]  /*0df0*/  LDC.64 R6, c[0x0][0x258] ;  /* 0x00009600ff067b82 */ /* 0x001e260000000a00 */
[----:B------:R2:W-:Y:S05]  /*0e00*/  @P0 STS [R3+UR4+0x600], R20 ;  /* 0x0006001403000988 */ /* 0x0005ea0008000804 */
[----:B------:R-:W-:Y:S08]  /*0e10*/  BAR.SYNC.DEFER_BLOCKING 0x0 ;  /* 0x0000000000007b1d */ /* 0x000ff00000010000 */
[----:B-1----:R-:W1:Y:S01]  /*0e20*/  LDC.64 R14, c[0x0][0x260] ;  /* 0x00009800ff0e7b82 */ /* 0x002e620000000a00 */
[----:B--2---:R-:W-:-:S05]  /*0e30*/  LOP3.LUT R3, R5, 0x7f, R0, 0xf8, !PT ;  /* 0x0000007f05037812 */ /* 0x004fca00078ef800 */
[C---:B0-----:R-:W-:Y:S01]  /*0e40*/  IMAD.WIDE R4, R3.reuse, 0x2, R6 ;  /* 0x0000000203047825 */ /* 0x041fe200078e0206 */
[----:B------:R-:W-:Y:S04]  /*0e50*/  LDS R8, [R2+UR4] ;  /* 0x0000000402087984 */ /* 0x000fe80008000800 */
[----:B------:R-:W-:Y:S01]  /*0e60*/  LDS R9, [R2+UR4+0x10] ;  /* 0x0000100402097984 */ /* 0x000fe20008000800 */
[----:B-1----:R-:W-:-:S03]  /*0e70*/  IMAD.WIDE R6, R3, 0x2, R14 ;  /* 0x0000000203067825 */ /* 0x002fc600078e020e */
[----:B------:R-:W-:Y:S04]  /*0e80*/  LDS R10, [R2+UR4+0x20] ;  /* 0x00002004020a7984 */ /* 0x000fe80008000800 */
[----:B------:R-:W0:Y:S01]  /*0e90*/  LDS R11, [R2+UR4+0x30] ;  /* 0x00003004020b7984 */ /* 0x000e220008000800 */
[----:B------:R-:W-:Y:S06]  /*0ea0*/  BAR.SYNC.DEFER_BLOCKING 0x0 ;  /* 0x0000000000007b1d */ /* 0x000fec0000010000 */
[----:B0-----:R-:W-:Y:S02]  /*0eb0*/  STS.128 [R17], R8 ;  /* 0x0000000811007388 */ /* 0x001fe40000000c00 */
[----:B------:R-:W-:Y:S06]  /*0ec0*/  BAR.SYNC.DEFER_BLOCKING 0x0 ;  /* 0x0000000000007b1d */ /* 0x000fec0000010000 */
[----:B------:R-:W0:Y:S02]  /*0ed0*/  LDS R13, [R18] ;  /* 0x00000000120d7984 */ /* 0x000e240000000800 */
[----:B0-----:R-:W-:-:S04]  /*0ee0*/  F2FP.F16.F32.PACK_AB R12, R13, R12 ;  /* 0x0000000c0d0c723e */ /* 0x001fc800000000ff */
[----:B------:R-:W-:Y:S01]  /*0ef0*/  PRMT R3, R12, 0x7632, R3 ;  /* 0x000076320c037816 */ /* 0x000fe20000000003 */
[----:B------:R-:W-:Y:S04]  /*0f00*/  STG.E.U16 desc[UR6][R4.64], R12 ;  /* 0x0000000c04007986 */ /* 0x000fe8000c101506 */
[----:B------:R-:W-:Y:S01]  /*0f10*/  STG.E.U16 desc[UR6][R6.64], R3 ;  /* 0x0000000306007986 */ /* 0x000fe2000c101506 */
[----:B------:R-:W-:Y:S05]  /*0f20*/  EXIT ;  /* 0x000000000000794d */ /* 0x000fea0003800000 */
.L_x_2:
[----:B------:R-:W-:-:S00]  /*0f30*/  BRA `(.L_x_2) ;  /* 0xfffffffc00fc7947 */ /* 0x000fc0000383ffff */
[----:B------:R-:W-:-:S00]  /*0f40*/  NOP ;  /* 0x0000000000007918 */ /* 0x000fc00000000000 */
        /* <DEDUP_REMOVED lines=11> */
.L_x_3:


//--------------------- .nv.shared.triton_red_fused__to_copy_add_mul_sum_14 --------------------------
	.section	.nv.shared.triton_red_fused__to_copy_add_mul_sum_14,"aw",@nobits
	.sectionflags	@""
	.align	16
	.zero		1024


//--------------------- .nv.constant0.triton_red_fused__to_copy_add_mul_sum_14 --------------------------
	.section	.nv.constant0.triton_red_fused__to_copy_add_mul_sum_14,"a",@progbits
	.sectionflags	@""
	.align	4
.nv.constant0.triton_red_fused__to_copy_add_mul_sum_14:
	.zero		632
